	.headerflags	@"EF_CUDA_TEXMODE_UNIFIED EF_CUDA_64BIT_ADDRESS EF_CUDA_ACCELERATORS EF_CUDA_SM90 EF_CUDA_VIRTUAL_SM(EF_CUDA_SM90)"
	.elftype	@"ET_EXEC"


//--------------------- .nv.info                  --------------------------
	.section	.nv.info,"",@"SHT_CUDA_INFO"
	.align	4


	//----- nvinfo : EIATTR_REGCOUNT
	.align		4
        /*0000*/ 	.byte	0x04, 0x2f
        /*0002*/ 	.short	(.L_3 - .L_2)
	.align		4
.L_2:
        /*0004*/ 	.word	index@(triton_poi_fused_cat_1)
        /*0008*/ 	.word	0x0000001a


	//----- nvinfo : EIATTR_MIN_STACK_SIZE
	.align		4
.L_3:
        /*000c*/ 	.byte	0x04, 0x12
        /*000e*/ 	.short	(.L_5 - .L_4)
	.align		4
.L_4:
        /*0010*/ 	.word	index@(triton_poi_fused_cat_1)
        /*0014*/ 	.word	0x00000000


	//----- nvinfo : EIATTR_FRAME_SIZE
	.align		4
.L_5:
        /*0018*/ 	.byte	0x04, 0x11
        /*001a*/ 	.short	(.L_7 - .L_6)
	.align		4
.L_6:
        /*001c*/ 	.word	index@(triton_poi_fused_cat_1)
        /*0020*/ 	.word	0x00000000


	//----- nvinfo : EIATTR_MIN_STACK_SIZE
	.align		4
.L_7:
        /*0024*/ 	.byte	0x04, 0x12
        /*0026*/ 	.short	(.L_9 - .L_8)
	.align		4
.L_8:
        /*0028*/ 	.word	index@(triton_poi_fused_cat_1)
        /*002c*/ 	.word	0x00000000
.L_9:


//--------------------- .nv.info.triton_poi_fused_cat_1 --------------------------
	.section	.nv.info.triton_poi_fused_cat_1,"",@"SHT_CUDA_INFO"
	.sectionflags	@""
	.align	4


	//----- nvinfo : EIATTR_CUDA_API_VERSION
	.align		4
        /*0000*/ 	.byte	0x04, 0x37
        /*0002*/ 	.short	(.L_11 - .L_10)
.L_10:
        /*0004*/ 	.word	0x0000007c


	//----- nvinfo : EIATTR_KPARAM_INFO
	.align		4
.L_11:
        /*0008*/ 	.byte	0x04, 0x17
        /*000a*/ 	.short	(.L_13 - .L_12)
.L_12:
        /*000c*/ 	.word	0x00000000
        /*0010*/ 	.short	0x0007
        /*0012*/ 	.short	0x0038
        /*0014*/ 	.byte	0x00, 0xf0, 0x11, 0x00


	//----- nvinfo : EIATTR_KPARAM_INFO
	.align		4
.L_13:
        /*0018*/ 	.byte	0x04, 0x17
        /*001a*/ 	.short	(.L_15 - .L_14)
.L_14:
        /*001c*/ 	.word	0x00000000
        /*0020*/ 	.short	0x0006
        /*0022*/ 	.short	0x0030
        /*0024*/ 	.byte	0x00, 0xf4, 0x21, 0x00


	//----- nvinfo : EIATTR_KPARAM_INFO
	.align		4
.L_15:
        /*0028*/ 	.byte	0x04, 0x17
        /*002a*/ 	.short	(.L_17 - .L_16)
.L_16:
        /*002c*/ 	.word	0x00000000
        /*0030*/ 	.short	0x0005
        /*0032*/ 	.short	0x0028
        /*0034*/ 	.byte	0x00, 0xf4, 0x21, 0x00


	//----- nvinfo : EIATTR_KPARAM_INFO
	.align		4
.L_17:
        /*0038*/ 	.byte	0x04, 0x17
        /*003a*/ 	.short	(.L_19 - .L_18)
.L_18:
        /*003c*/ 	.word	0x00000000
        /*0040*/ 	.short	0x0004
        /*0042*/ 	.short	0x0020
        /*0044*/ 	.byte	0x00, 0xf4, 0x21, 0x00


	//----- nvinfo : EIATTR_KPARAM_INFO
	.align		4
.L_19:
        /*0048*/ 	.byte	0x04, 0x17
        /*004a*/ 	.short	(.L_21 - .L_20)
.L_20:
        /*004c*/ 	.word	0x00000000
        /*0050*/ 	.short	0x0003
        /*0052*/ 	.short	0x0018
        /*0054*/ 	.byte	0x00, 0xf4, 0x21, 0x00


	//----- nvinfo : EIATTR_KPARAM_INFO
	.align		4
.L_21:
        /*0058*/ 	.byte	0x04, 0x17
        /*005a*/ 	.short	(.L_23 - .L_22)
.L_22:
        /*005c*/ 	.word	0x00000000
        /*0060*/ 	.short	0x0002
        /*0062*/ 	.short	0x0010
        /*0064*/ 	.byte	0x00, 0xf4, 0x21, 0x00


	//----- nvinfo : EIATTR_KPARAM_INFO
	.align		4
.L_23:
        /*0068*/ 	.byte	0x04, 0x17
        /*006a*/ 	.short	(.L_25 - .L_24)
.L_24:
        /*006c*/ 	.word	0x00000000
        /*0070*/ 	.short	0x0001
        /*0072*/ 	.short	0x0008
        /*0074*/ 	.byte	0x00, 0xf4, 0x21, 0x00


	//----- nvinfo : EIATTR_KPARAM_INFO
	.align		4
.L_25:
        /*0078*/ 	.byte	0x04, 0x17
        /*007a*/ 	.short	(.L_27 - .L_26)
.L_26:
        /*007c*/ 	.word	0x00000000
        /*0080*/ 	.short	0x0000
        /*0082*/ 	.short	0x0000
        /*0084*/ 	.byte	0x00, 0xf4, 0x21, 0x00


	//----- nvinfo : EIATTR_SPARSE_MMA_MASK
	.align		4
.L_27:
        /*0088*/ 	.byte	0x03, 0x50
        /*008a*/ 	.short	0x0000


	//----- nvinfo : EIATTR_MAXREG_COUNT
	.align		4
        /*008c*/ 	.byte	0x03, 0x1b
        /*008e*/ 	.short	0x00ff


	//----- nvinfo : EIATTR_EXIT_INSTR_OFFSETS
	.align		4
        /*0090*/ 	.byte	0x04, 0x1c
        /*0092*/ 	.short	(.L_29 - .L_28)


	//   ....[0]....
.L_28:
        /*0094*/ 	.word	0x00000670


	//   ....[1]....
        /*0098*/ 	.word	0x00000690


	//----- nvinfo : EIATTR_REQNTID
	.align		4
.L_29:
        /*009c*/ 	.byte	0x04, 0x10
        /*009e*/ 	.short	(.L_31 - .L_30)
.L_30:
        /*00a0*/ 	.word	0x00000080
        /*00a4*/ 	.word	0x00000001
        /*00a8*/ 	.word	0x00000001


	//----- nvinfo : EIATTR_CBANK_PARAM_SIZE
	.align		4
.L_31:
        /*00ac*/ 	.byte	0x03, 0x19
        /*00ae*/ 	.short	0x003c


	//----- nvinfo : EIATTR_PARAM_CBANK
	.align		4
        /*00b0*/ 	.byte	0x04, 0x0a
        /*00b2*/ 	.short	(.L_33 - .L_32)
	.align		4
.L_32:
        /*00b4*/ 	.word	index@(.nv.constant0.triton_poi_fused_cat_1)
        /*00b8*/ 	.short	0x0210
        /*00ba*/ 	.short	0x003c


	//----- nvinfo : EIATTR_SW_WAR
	.align		4
.L_33:
        /*00bc*/ 	.byte	0x04, 0x36
        /*00be*/ 	.short	(.L_35 - .L_34)
.L_34:
        /*00c0*/ 	.word	0x00000008
.L_35:


//--------------------- .nv.callgraph             --------------------------
	.section	.nv.callgraph,"",@"SHT_CUDA_CALLGRAPH"
	.align	4
	.sectionentsize	8
	.align		4
        /*0000*/ 	.word	0x00000000
	.align		4
        /*0004*/ 	.word	0xffffffff
	.align		4
        /*0008*/ 	.word	0x00000000
	.align		4
        /*000c*/ 	.word	0xfffffffe
	.align		4
        /*0010*/ 	.word	0x00000000
	.align		4
        /*0014*/ 	.word	0xfffffffd
	.align		4
        /*0018*/ 	.word	0x00000000
	.align		4
        /*001c*/ 	.word	0xfffffffc


//--------------------- .nv.constant4             --------------------------
	.section	.nv.constant4,"a",@progbits
	.align	8
	.align		8
.nv.constant4:
        /*0000*/ 	.dword	_$_str
	.align		8
        /*0008*/ 	.dword	_$_str_$_2


//--------------------- .text.triton_poi_fused_cat_1 --------------------------
	.section	.text.triton_poi_fused_cat_1,"ax",@progbits
	.align	128
        .global         triton_poi_fused_cat_1
        .type           triton_poi_fused_cat_1,@function
        .size           triton_poi_fused_cat_1,(.L_x_1 - triton_poi_fused_cat_1)
        .other          triton_poi_fused_cat_1,@"STO_CUDA_ENTRY STV_DEFAULT"
triton_poi_fused_cat_1:
.text.triton_poi_fused_cat_1:
[----:B------:R-:W0:Y:S01]  /*0000*/  LDC R1, c[0x0][0x28] ;  /* 0x00000a00ff017b82 */ /* 0x000e220000000800 */
[----:B------:R-:W1:Y:S07]  /*0010*/  S2R R0, SR_TID.X ;  /* 0x0000000000007919 */ /* 0x000e6e0000002100 */
[----:B------:R-:W2:Y:S01]  /*0020*/  LDC.64 R2, c[0x0][0x228] ;  /* 0x00008a00ff027b82 */ /* 0x000ea20000000a00 */
[----:B------:R-:W-:Y:S01]  /*0030*/  IMAD.MOV.U32 R10, RZ, RZ, RZ ;  /* 0x000000ffff0a7224 */ /* 0x000fe200078e00ff */
[----:B------:R-:W-:Y:S01]  /*0040*/  ULDC.64 UR4, c[0x0][0x208] ;  /* 0x0000820000047ab9 */ /* 0x000fe20000000a00 */
[----:B------:R-:W3:Y:S05]  /*0050*/  S2R R11, SR_CTAID.X ;  /* 0x00000000000b7919 */ /* 0x000eea0000002500 */
[----:B------:R-:W4:Y:S08]  /*0060*/  LDC.64 R16, c[0x0][0x218] ;  /* 0x00008600ff107b82 */ /* 0x000f300000000a00 */
[----:B------:R-:W5:Y:S08]  /*0070*/  LDC.64 R18, c[0x0][0x220] ;  /* 0x00008800ff127b82 */ /* 0x000f700000000a00 */
[----:B------:R-:W4:Y:S01]  /*0080*/  LDC.64 R8, c[0x0][0x230] ;  /* 0x00008c00ff087b82 */ /* 0x000f220000000a00 */
[----:B-1----:R-:W-:-:S07]  /*0090*/  IMAD.SHL.U32 R0, R0, 0x2, RZ ;  /* 0x0000000200007824 */ /* 0x002fce00078e00ff */
[----:B------:R-:W1:Y:S01]  /*00a0*/  LDC.64 R6, c[0x0][0x238] ;  /* 0x00008e00ff067b82 */ /* 0x000e620000000a00 */
[----:B------:R-:W-:-:S05]  /*00b0*/  LOP3.LUT R0, R0, 0xfe, RZ, 0xc0, !PT ;  /* 0x000000fe00007812 */ /* 0x000fca00078ec0ff */
[----:B---3--:R-:W-:-:S05]  /*00c0*/  IMAD R11, R11, 0x100, R0 ;  /* 0x000001000b0b7824 */ /* 0x008fca00078e0200 */
[----:B------:R-:W-:Y:S02]  /*00d0*/  SHF.R.S32.HI R20, RZ, 0x1f, R11 ;  /* 0x0000001fff147819 */ /* 0x000fe4000001140b */
[----:B------:R-:W-:Y:S02]  /*00e0*/  ISETP.GE.AND P0, PT, R11, 0x100, PT ;  /* 0x000001000b00780c */ /* 0x000fe40003f06270 */
[----:B------:R-:W-:-:S04]  /*00f0*/  LEA.HI R4, R20, R11, RZ, 0x3 ;  /* 0x0000000b14047211 */ /* 0x000fc800078f18ff */
[----:B------:R-:W-:-:S04]  /*0100*/  SHF.R.S32.HI R15, RZ, 0x3, R4 ;  /* 0x00000003ff0f7819 */ /* 0x000fc80000011404 */
[----:B------:R-:W-:-:S04]  /*0110*/  LEA.HI R0, R15, R15, RZ, 0x3 ;  /* 0x0000000f0f007211 */ /* 0x000fc800078f18ff */
[----:B------:R-:W-:-:S05]  /*0120*/  LOP3.LUT R0, R0, 0xfffffff8, RZ, 0xc0, !PT ;  /* 0xfffffff800007812 */ /* 0x000fca00078ec0ff */
[----:B------:R-:W-:-:S04]  /*0130*/  IMAD.IADD R15, R15, 0x1, -R0 ;  /* 0x000000010f0f7824 */ /* 0x000fc800078e0a00 */
[C---:B--2---:R-:W-:Y:S01]  /*0140*/  IMAD.WIDE R2, R15.reuse, 0x4, R2 ;  /* 0x000000040f027825 */ /* 0x044fe200078e0202 */
[----:B------:R-:W-:-:S03]  /*0150*/  ISETP.GT.AND P3, PT, R15, 0x3, !P0 ;  /* 0x000000030f00780c */ /* 0x000fc60004764270 */
[----:B------:R-:W-:-:S10]  /*0160*/  IMAD.MOV.U32 R0, RZ, RZ, RZ ;  /* 0x000000ffff007224 */ /* 0x000fd400078e00ff */
[----:B------:R-:W2:Y:S04]  /*0170*/  @P3 LDG.E.EL R10, desc[UR4][R2.64+-0x10] ;  /* 0xfffff004020a3981 */ /* 0x000ea8000c2e1900 */
[----:B------:R3:W2:Y:S01]  /*0180*/  @P3 LDG.E.EL R0, desc[UR4][R2.64+-0x10] ;  /* 0xfffff00402003981 */ /* 0x0006a2000c2e1900 */
[----:B------:R-:W-:Y:S01]  /*0190*/  LEA.HI R20, R20, R11, RZ, 0x6 ;  /* 0x0000000b14147211 */ /* 0x000fe200078f30ff */
[----:B------:R-:W-:Y:S01]  /*01a0*/  IMAD.MOV.U32 R12, RZ, RZ, RZ ;  /* 0x000000ffff0c7224 */ /* 0x000fe200078e00ff */
[----:B------:R-:W-:Y:S01]  /*01b0*/  LOP3.LUT R4, R4, 0xfffffff8, RZ, 0xc0, !PT ;  /* 0xfffffff804047812 */ /* 0x000fe200078ec0ff */
[----:B------:R-:W-:Y:S01]  /*01c0*/  IMAD.MOV.U32 R14, RZ, RZ, RZ ;  /* 0x000000ffff0e7224 */ /* 0x000fe200078e00ff */
[----:B------:R-:W-:Y:S01]  /*01d0*/  SHF.R.S32.HI R13, RZ, 0x6, R20 ;  /* 0x00000006ff0d7819 */ /* 0x000fe20000011414 */
[----:B-----5:R-:W-:-:S04]  /*01e0*/  IMAD.WIDE R22, R15, 0x4, R18 ;  /* 0x000000040f167825 */ /* 0x020fc800078e0212 */
[----:B------:R-:W-:Y:S01]  /*01f0*/  IMAD.IADD R4, R11, 0x1, -R4 ;  /* 0x000000010b047824 */ /* 0x000fe200078e0a04 */
[----:B------:R-:W-:Y:S01]  /*0200*/  LOP3.LUT R20, R20, 0xffffffc0, RZ, 0xc0, !PT ;  /* 0xffffffc014147812 */ /* 0x000fe200078ec0ff */
[----:B------:R-:W5:Y:S02]  /*0210*/  @P3 LDG.E.EL R12, desc[UR4][R22.64+-0x10] ;  /* 0xfffff004160c3981 */ /* 0x000f64000c2e1900 */
[----:B------:R-:W-:Y:S01]  /*0220*/  IMAD R4, R13, 0x20, R4 ;  /* 0x000000200d047824 */ /* 0x000fe200078e0204 */
[C---:B------:R-:W-:Y:S01]  /*0230*/  ISETP.GE.AND P1, PT, R15.reuse, 0x4, PT ;  /* 0x000000040f00780c */ /* 0x040fe20003f26270 */
[----:B------:R-:W5:Y:S02]  /*0240*/  @P3 LDG.E.EL R14, desc[UR4][R22.64+-0x10] ;  /* 0xfffff004160e3981 */ /* 0x000f64000c2e1900 */
[----:B------:R-:W-:-:S04]  /*0250*/  IMAD R4, R15, 0x8, R4 ;  /* 0x000000080f047824 */ /* 0x000fc800078e0204 */
[----:B---3--:R-:W-:Y:S01]  /*0260*/  VIADD R3, R4, 0xffffffe0 ;  /* 0xffffffe004037836 */ /* 0x008fe20000000000 */
[----:B------:R-:W-:-:S03]  /*0270*/  CS2R R4, SRZ ;  /* 0x0000000000047805 */ /* 0x000fc6000001ff00 */
[----:B----4-:R-:W-:Y:S02]  /*0280*/  IMAD.WIDE R16, R3, 0x4, R16 ;  /* 0x0000000403107825 */ /* 0x010fe400078e0210 */
[----:B------:R-:W3:Y:S03]  /*0290*/  LDC.64 R2, c[0x0][0x210] ;  /* 0x00008400ff027b82 */ /* 0x000ee60000000a00 */
[----:B------:R4:W5:Y:S01]  /*02a0*/  @P3 LDG.E.64 R4, desc[UR4][R16.64] ;  /* 0x0000000410043981 */ /* 0x000962000c1e1b00 */
[----:B0-----:R-:W-:Y:S01]  /*02b0*/  IMAD.WIDE R8, R15, 0x4, R8 ;  /* 0x000000040f087825 */ /* 0x001fe200078e0208 */
[----:B------:R-:W-:-:S03]  /*02c0*/  CS2R R18, SRZ ;  /* 0x0000000000127805 */ /* 0x000fc6000001ff00 */
[----:B-1----:R-:W-:Y:S01]  /*02d0*/  IMAD.WIDE R6, R15, 0x4, R6 ;  /* 0x000000040f067825 */ /* 0x002fe200078e0206 */
[C---:B------:R-:W-:Y:S02]  /*02e0*/  ISETP.LT.AND P2, PT, R11.reuse, 0x100, !P1 ;  /* 0x000001000b00780c */ /* 0x040fe40004f41270 */
[----:B------:R-:W5:Y:S01]  /*02f0*/  @P3 LDG.E.EL R18, desc[UR4][R8.64+-0x10] ;  /* 0xfffff00408123981 */ /* 0x000f62000c2e1900 */
[----:B------:R-:W-:Y:S02]  /*0300*/  IMAD.MOV.U32 R15, RZ, RZ, RZ ;  /* 0x000000ffff0f7224 */ /* 0x000fe400078e00ff */
[----:B------:R-:W-:Y:S01]  /*0310*/  IMAD.IADD R20, R11, 0x1, -R20 ;  /* 0x000000010b147824 */ /* 0x000fe200078e0a14 */
[----:B------:R-:W5:Y:S01]  /*0320*/  @P3 LDG.E.EL R19, desc[UR4][R6.64+-0x10] ;  /* 0xfffff00406133981 */ /* 0x000f62000c2e1900 */
[----:B----4-:R-:W-:Y:S02]  /*0330*/  IMAD.MOV.U32 R16, RZ, RZ, RZ ;  /* 0x000000ffff107224 */ /* 0x010fe400078e00ff */
[----:B------:R-:W-:Y:S01]  /*0340*/  IMAD R21, R13, 0x20, R20 ;  /* 0x000000200d157824 */ /* 0x000fe200078e0214 */
[----:B------:R-:W4:Y:S04]  /*0350*/  @P3 LDG.E.EL R15, desc[UR4][R8.64+-0x10] ;  /* 0xfffff004080f3981 */ /* 0x000f28000c2e1900 */
[----:B------:R0:W4:Y:S01]  /*0360*/  @P3 LDG.E.EL R16, desc[UR4][R6.64+-0x10] ;  /* 0xfffff00406103981 */ /* 0x000122000c2e1900 */
[----:B---3--:R-:W-:Y:S01]  /*0370*/  IMAD.WIDE R20, R21, 0x4, R2 ;  /* 0x0000000415147825 */ /* 0x008fe200078e0202 */
[----:B------:R-:W-:-:S06]  /*0380*/  CS2R R2, SRZ ;  /* 0x0000000000027805 */ /* 0x000fcc000001ff00 */
[----:B------:R1:W3:Y:S01]  /*0390*/  @P2 LDG.E.64 R2, desc[UR4][R20.64] ;  /* 0x0000000414022981 */ /* 0x0002e2000c1e1b00 */
[----:B0-----:R-:W-:Y:S01]  /*03a0*/  IMAD.MOV.U32 R7, RZ, RZ, 0x3e800000 ;  /* 0x3e800000ff077424 */ /* 0x001fe200078e00ff */
[----:B--2---:R-:W-:-:S05]  /*03b0*/  SEL R10, R10, RZ, P3 ;  /* 0x000000ff0a0a7207 */ /* 0x004fca0001800000 */
[----:B------:R-:W-:Y:S01]  /*03c0*/  FADD R10, R10, 9.9999997473787516356e-06 ;  /* 0x3727c5ac0a0a7421 */ /* 0x000fe20000000000 */
[----:B------:R-:W-:-:S03]  /*03d0*/  SEL R0, R0, RZ, P3 ;  /* 0x000000ff00007207 */ /* 0x000fc60001800000 */
[----:B------:R-:W0:Y:S02]  /*03e0*/  MUFU.SQRT R13, R10 ;  /* 0x0000000a000d7308 */ /* 0x000e240000002000 */
[----:B------:R-:W-:-:S06]  /*03f0*/  FADD R0, R0, 9.9999997473787516356e-06 ;  /* 0x3727c5ac00007421 */ /* 0x000fcc0000000000 */
[----:B------:R-:W2:Y:S01]  /*0400*/  MUFU.SQRT R8, R0 ;  /* 0x0000000000087308 */ /* 0x000ea20000002000 */
[C---:B0-----:R-:W-:Y:S02]  /*0410*/  FSETP.GT.AND P6, PT, R13.reuse, 8.50705917302346158658e+37, PT ;  /* 0x7e8000000d00780b */ /* 0x041fe40003fc4000 */
[----:B------:R-:W-:Y:S02]  /*0420*/  FSETP.GEU.AND P4, PT, R13, 1.175494350822287508e-38, PT ;  /* 0x008000000d00780b */ /* 0x000fe40003f8e000 */
[----:B-1----:R-:W-:Y:S02]  /*0430*/  FSEL R20, R7, 1, P6 ;  /* 0x3f80000007147808 */ /* 0x002fe40003000000 */
[----:B--2---:R-:W-:-:S07]  /*0440*/  FSETP.GT.AND P5, PT, R8, 8.50705917302346158658e+37, PT ;  /* 0x7e8000000800780b */ /* 0x004fce0003fa4000 */
[----:B------:R-:W-:Y:S01]  /*0450*/  @P6 FMUL R13, R13, 0.25 ;  /* 0x3e8000000d0d6820 */ /* 0x000fe20000400000 */
[----:B------:R-:W-:-:S03]  /*0460*/  FSETP.GEU.AND P6, PT, R8, 1.175494350822287508e-38, PT ;  /* 0x008000000800780b */ /* 0x000fc60003fce000 */
[----:B------:R-:W-:Y:S02]  /*0470*/  @!P4 FMUL R13, R13, 16777216 ;  /* 0x4b8000000d0dc820 */ /* 0x000fe40000400000 */
[----:B------:R-:W-:-:S08]  /*0480*/  @P5 FMUL R8, R8, 0.25 ;  /* 0x3e80000008085820 */ /* 0x000fd00000400000 */
[----:B------:R-:W-:Y:S01]  /*0490*/  @!P6 FMUL R8, R8, 16777216 ;  /* 0x4b8000000808e820 */ /* 0x000fe20000400000 */
[----:B------:R-:W0:Y:S01]  /*04a0*/  MUFU.RCP R13, R13 ;  /* 0x0000000d000d7308 */ /* 0x000e220000001000 */
[----:B------:R-:W-:-:S07]  /*04b0*/  FSEL R7, R7, 1, P5 ;  /* 0x3f80000007077808 */ /* 0x000fce0002800000 */
[----:B------:R-:W1:Y:S01]  /*04c0*/  MUFU.RCP R8, R8 ;  /* 0x0000000800087308 */ /* 0x000e620000001000 */
[----:B-----5:R-:W-:Y:S02]  /*04d0*/  SEL R0, R5, RZ, P3 ;  /* 0x000000ff05007207 */ /* 0x020fe40001800000 */
[----:B------:R-:W-:Y:S02]  /*04e0*/  SEL R6, R4, RZ, P3 ;  /* 0x000000ff04067207 */ /* 0x000fe40001800000 */
[----:B------:R-:W2:Y:S01]  /*04f0*/  LDC.64 R4, c[0x0][0x240] ;  /* 0x00009000ff047b82 */ /* 0x000ea20000000a00 */
[----:B------:R-:W-:Y:S01]  /*0500*/  SEL R9, R12, RZ, P3 ;  /* 0x000000ff0c097207 */ /* 0x000fe20001800000 */
[----:B------:R-:W-:Y:S01]  /*0510*/  @!P4 FMUL R20, R20, 16777216 ;  /* 0x4b8000001414c820 */ /* 0x000fe20000400000 */
[----:B------:R-:W-:Y:S01]  /*0520*/  SEL R17, R14, RZ, P3 ;  /* 0x000000ff0e117207 */ /* 0x000fe20001800000 */
[----:B------:R-:W-:Y:S02]  /*0530*/  @!P6 FMUL R7, R7, 16777216 ;  /* 0x4b8000000707e820 */ /* 0x000fe40000400000 */
[----:B------:R-:W-:Y:S01]  /*0540*/  FADD R6, R6, -R9 ;  /* 0x8000000906067221 */ /* 0x000fe20000000000 */
[----:B0-----:R-:W-:Y:S01]  /*0550*/  FMUL R13, R13, R20 ;  /* 0x000000140d0d7220 */ /* 0x001fe20000400000 */
[----:B------:R-:W-:Y:S01]  /*0560*/  FADD R0, R0, -R17 ;  /* 0x8000001100007221 */ /* 0x000fe20000000000 */
[----:B-1----:R-:W-:Y:S01]  /*0570*/  FMUL R7, R8, R7 ;  /* 0x0000000708077220 */ /* 0x002fe20000400000 */
[----:B----4-:R-:W-:Y:S01]  /*0580*/  SEL R15, R15, RZ, P3 ;  /* 0x000000ff0f0f7207 */ /* 0x010fe20001800000 */
[----:B------:R-:W-:Y:S01]  /*0590*/  FMUL R6, R6, R13 ;  /* 0x0000000d06067220 */ /* 0x000fe20000400000 */
[----:B------:R-:W-:Y:S01]  /*05a0*/  SEL R18, R18, RZ, P3 ;  /* 0x000000ff12127207 */ /* 0x000fe20001800000 */
[----:B------:R-:W-:Y:S01]  /*05b0*/  FMUL R7, R0, R7 ;  /* 0x0000000700077220 */ /* 0x000fe20000400000 */
[----:B------:R-:W-:-:S02]  /*05c0*/  SEL R19, R19, RZ, P3 ;  /* 0x000000ff13137207 */ /* 0x000fc40001800000 */
[----:B------:R-:W-:-:S03]  /*05d0*/  SEL R16, R16, RZ, P3 ;  /* 0x000000ff10107207 */ /* 0x000fc60001800000 */
[----:B------:R-:W-:Y:S02]  /*05e0*/  FFMA R0, R6, R15, R19 ;  /* 0x0000000f06007223 */ /* 0x000fe40000000013 */
[----:B------:R-:W-:Y:S01]  /*05f0*/  FFMA R16, R7, R18, R16 ;  /* 0x0000001207107223 */ /* 0x000fe20000000010 */
[----:B---3--:R-:W-:Y:S02]  /*0600*/  SEL R2, R2, RZ, P2 ;  /* 0x000000ff02027207 */ /* 0x008fe40001000000 */
[----:B------:R-:W-:Y:S02]  /*0610*/  SEL R3, R3, RZ, P2 ;  /* 0x000000ff03037207 */ /* 0x000fe40001000000 */
[----:B------:R-:W-:Y:S02]  /*0620*/  FSETP.GEU.AND P2, PT, R0, RZ, PT ;  /* 0x000000ff0000720b */ /* 0x000fe40003f4e000 */
[----:B------:R-:W-:Y:S01]  /*0630*/  FSETP.GEU.AND P3, PT, R16, RZ, PT ;  /* 0x000000ff1000720b */ /* 0x000fe20003f6e000 */
[----:B--2---:R-:W-:Y:S01]  /*0640*/  IMAD.WIDE R4, R11, 0x4, R4 ;  /* 0x000000040b047825 */ /* 0x004fe200078e0204 */
[----:B------:R-:W-:-:S02]  /*0650*/  @P1 FSEL R2, R0, RZ, P2 ;  /* 0x000000ff00021208 */ /* 0x000fc40001000000 */
[----:B------:R-:W-:Y:S01]  /*0660*/  @P1 FSEL R3, R16, RZ, P3 ;  /* 0x000000ff10031208 */ /* 0x000fe20001800000 */
[----:B------:R-:W-:Y:S08]  /*0670*/  @P0 EXIT ;  /* 0x000000000000094d */ /* 0x000ff00003800000 */
[----:B------:R-:W-:Y:S01]  /*0680*/  STG.E.64 desc[UR4][R4.64], R2 ;  /* 0x0000000204007986 */ /* 0x000fe2000c101b04 */
[----:B------:R-:W-:Y:S05]  /*0690*/  EXIT ;  /* 0x000000000000794d */ /* 0x000fea0003800000 */
.L_x_0:
[----:B------:R-:W-:-:S00]  /*06a0*/  BRA `(.L_x_0) ;  /* 0xfffffffc00fc7947 */ /* 0x000fc0000383ffff */
[----:B------:R-:W-:-:S00]  /*06b0*/  NOP ;  /* 0x0000000000007918 */ /* 0x000fc00000000000 */
        /* <DEDUP_REMOVED lines=12> */
.L_x_1:


//--------------------- .nv.global.init           --------------------------
	.section	.nv.global.init,"aw",@progbits
.nv.global.init:
	.type		_$_str,@object
	.size		_$_str,(_$_str_$_2 - _$_str)
_$_str:
        /*0000*/ 	.byte	0x5f, 0x5f, 0x43, 0x55, 0x44, 0x41, 0x5f, 0x46, 0x54, 0x5a, 0x00
	.type		_$_str_$_2,@object
	.size		_$_str_$_2,(.L_1 - _$_str_$_2)
_$_str_$_2:
        /*000b*/ 	.byte	0x5f, 0x5f, 0x43, 0x55, 0x44, 0x41, 0x5f, 0x50, 0x52, 0x45, 0x43, 0x5f, 0x53, 0x51, 0x52, 0x54
        /*001b*/ 	.byte	0x00
.L_1:


//--------------------- .nv.constant0.triton_poi_fused_cat_1 --------------------------
	.section	.nv.constant0.triton_poi_fused_cat_1,"a",@progbits
	.sectionflags	@""
	.align	4
.nv.constant0.triton_poi_fused_cat_1:
	.zero		588
